






.version 3.0
.target sm_30
.address_size 64

.file	1 "/tmp/tmpxft_00005e20_00000000-19_clock.compute_30.cpp3.i"
.file	2 "clock_kernel.cu"
.file	3 "/usr/local/cuda-4.2/cuda/nvvm/ci_include.h"
.extern .shared .align 4 .b8 shared[];

.entry _Z14timedReductionPKfPfPl(
.param .u64 _Z14timedReductionPKfPfPl_param_0,
.param .u64 _Z14timedReductionPKfPfPl_param_1,
.param .u64 _Z14timedReductionPKfPfPl_param_2
)
{
.reg .f32 %f<6>;
.reg .pred %p<7>;
.reg .s32 %r<30>;
.reg .s64 %rl<25>;


ld.param.u64 %rl5, [_Z14timedReductionPKfPfPl_param_0];
ld.param.u64 %rl6, [_Z14timedReductionPKfPfPl_param_1];
ld.param.u64 %rl7, [_Z14timedReductionPKfPfPl_param_2];
cvta.to.global.u64 %rl1, %rl7;
cvta.to.global.u64 %rl2, %rl6;
cvta.to.global.u64 %rl3, %rl5;
.loc 2 23 1
mov.u32 %r2, %tid.x;
.loc 2 26 1
setp.eq.s32 %p1, %r2, 0;
setp.ne.s32 %p2, %r2, 0;
@%p2 bra BB0_2;


	mov.u32 %r6, %clock;

	.loc 2 26 1
cvt.s64.s32 %rl8, %r6;
.loc 2 24 1
mov.u32 %r26, %ctaid.x;
.loc 2 26 1
mul.wide.s32 %rl9, %r26, 8;
add.s64 %rl10, %rl1, %rl9;
st.global.u64 [%rl10], %rl8;

BB0_2:
.loc 2 23 1
mov.u32 %r28, %tid.x;
.loc 2 29 1
mul.wide.s32 %rl11, %r28, 4;
add.s64 %rl12, %rl3, %rl11;
mov.u64 %rl13, shared;
add.s64 %rl4, %rl13, %rl11;
.loc 2 29 1
ld.global.f32 %f2, [%rl12];
st.shared.f32 [%rl4], %f2;
.loc 2 30 1
mov.u32 %r29, %ntid.x;
add.s32 %r10, %r29, %r28;
mul.wide.u32 %rl14, %r10, 4;
add.s64 %rl15, %rl3, %rl14;
add.s64 %rl16, %rl13, %rl14;
.loc 2 30 1
ld.global.f32 %f3, [%rl15];
st.shared.f32 [%rl16], %f3;
.loc 2 33 1
setp.lt.s32 %p3, %r29, 1;
@%p3 bra BB0_7;

BB0_3:
mov.u32 %r4, %r29;
.loc 2 35 1
bar.sync 0;
.loc 2 37 1
setp.ge.s32 %p4, %r2, %r4;
@%p4 bra BB0_6;

.loc 2 39 1
ld.shared.f32 %f4, [%rl4];
.loc 2 40 1
add.s32 %r14, %r4, %r2;
mul.wide.s32 %rl17, %r14, 4;
add.s64 %rl19, %rl13, %rl17;
.loc 2 40 1
ld.shared.f32 %f1, [%rl19];
.loc 2 42 1
setp.geu.f32 %p5, %f1, %f4;
@%p5 bra BB0_6;

.loc 2 43 1
st.shared.f32 [%rl4], %f1;

BB0_6:
.loc 2 33 17
shr.u32 %r17, %r4, 31;
add.s32 %r18, %r4, %r17;
shr.s32 %r5, %r18, 1;
setp.gt.s32 %p6, %r4, 1;
mov.u32 %r29, %r5;
.loc 2 33 1
@%p6 bra BB0_3;

BB0_7:
.loc 2 49 1
@!%p1 bra BB0_9;

.loc 2 49 1
ld.shared.f32 %f5, [shared];
.loc 2 24 1
mov.u32 %r25, %ctaid.x;
.loc 2 49 1
mul.wide.s32 %rl20, %r25, 4;
add.s64 %rl21, %rl2, %rl20;
st.global.f32 [%rl21], %f5;

BB0_9:
.loc 2 51 1
bar.sync 0;
.loc 2 53 1
@%p1 bra BB0_11;

.loc 2 54 2
ret;

BB0_11:

	mov.u32 %r20, %clock;

	.loc 2 53 1
cvt.s64.s32 %rl22, %r20;
mov.u32 %r21, %nctaid.x;
.loc 2 24 1
mov.u32 %r24, %ctaid.x;
.loc 2 53 1
add.s32 %r22, %r21, %r24;
mul.wide.u32 %rl23, %r22, 8;
add.s64 %rl24, %rl1, %rl23;
st.global.u64 [%rl24], %rl22;
.loc 2 54 2
ret;
}





// ===== COMPILED SASS (sm_100) =====

	.target	sm_100

	.elftype	@"ET_EXEC"


//--------------------- .note.nv.tkinfo           --------------------------
	.section	.note.nv.tkinfo,"",@"SHT_NOTE"
	.sectionflags	@"SHF_NOTE_NV_TKINFO"
	.tkinfo
        /*0018*/ 	.word	0x00000002
        /*0030*/ 	.string	""
        /*0030*/ 	.string	"ptxas"
        /*0030*/ 	.string	"Cuda compilation tools, release 13.0, V13.0.88"
        /*0030*/ 	.string	"Build cuda_13.0.r13.0/compiler.36424714_0"
        /*0030*/ 	.string	"-arch sm_100 "



//--------------------- .note.nv.cuinfo           --------------------------
	.section	.note.nv.cuinfo,"",@"SHT_NOTE"
	.sectionflags	@"SHF_NOTE_NV_CUINFO"
        /*0018*/ 	.short	0x0002
        /*001a*/ 	.short	0x001e
        /*001c*/ 	.short	0x0082
	.zero		2


//--------------------- .nv.info                  --------------------------
	.section	.nv.info,"",@"SHT_CUDA_INFO"
	.align	4


	//----- nvinfo : EIATTR_REGCOUNT
	.align		4
        /*0000*/ 	.byte	0x04, 0x2f
        /*0002*/ 	.short	(.L_1 - .L_0)
	.align		4
.L_0:
        /*0004*/ 	.word	index@(_Z14timedReductionPKfPfPl)
        /*0008*/ 	.word	0x00000010


	//----- nvinfo : EIATTR_FRAME_SIZE
	.align		4
.L_1:
        /*000c*/ 	.byte	0x04, 0x11
        /*000e*/ 	.short	(.L_3 - .L_2)
	.align		4
.L_2:
        /*0010*/ 	.word	index@(_Z14timedReductionPKfPfPl)
        /*0014*/ 	.word	0x00000000


	//----- nvinfo : EIATTR_MIN_STACK_SIZE
	.align		4
.L_3:
        /*0018*/ 	.byte	0x04, 0x12
        /*001a*/ 	.short	(.L_5 - .L_4)
	.align		4
.L_4:
        /*001c*/ 	.word	index@(_Z14timedReductionPKfPfPl)
        /*0020*/ 	.word	0x00000000
.L_5:


//--------------------- .nv.compat                --------------------------
	.section	.nv.compat,"",@"SHT_CUDA_COMPAT_INFO"
	.align	4
        /*0000*/ 	.byte	0x02, 0x09, 0x00, 0x00, 0x02, 0x02, 0x01, 0x00, 0x02, 0x05, 0x05, 0x00, 0x03, 0x07, 0x01, 0x01
        /*0010*/ 	.byte	0x02, 0x03, 0x00, 0x00, 0x02, 0x06, 0x01, 0x00, 0x04, 0x0b, 0x08, 0x00, 0x09, 0x00, 0x00, 0x00
        /*0020*/ 	.byte	0x00, 0x00, 0x00, 0x00


//--------------------- .nv.info._Z14timedReductionPKfPfPl --------------------------
	.section	.nv.info._Z14timedReductionPKfPfPl,"",@"SHT_CUDA_INFO"
	.sectionflags	@""
	.align	4


	//----- nvinfo : EIATTR_CUDA_API_VERSION
	.align		4
        /*0000*/ 	.byte	0x04, 0x37
        /*0002*/ 	.short	(.L_7 - .L_6)
.L_6:
        /*0004*/ 	.word	0x00000082


	//----- nvinfo : EIATTR_KPARAM_INFO
	.align		4
.L_7:
        /*0008*/ 	.byte	0x04, 0x17
        /*000a*/ 	.short	(.L_9 - .L_8)
.L_8:
        /*000c*/ 	.word	0x00000000
        /*0010*/ 	.short	0x0002
        /*0012*/ 	.short	0x0010
        /*0014*/ 	.byte	0x00, 0xf0, 0x21, 0x00


	//----- nvinfo : EIATTR_KPARAM_INFO
	.align		4
.L_9:
        /*0018*/ 	.byte	0x04, 0x17
        /*001a*/ 	.short	(.L_11 - .L_10)
.L_10:
        /*001c*/ 	.word	0x00000000
        /*0020*/ 	.short	0x0001
        /*0022*/ 	.short	0x0008
        /*0024*/ 	.byte	0x00, 0xf0, 0x21, 0x00


	//----- nvinfo : EIATTR_KPARAM_INFO
	.align		4
.L_11:
        /*0028*/ 	.byte	0x04, 0x17
        /*002a*/ 	.short	(.L_13 - .L_12)
.L_12:
        /*002c*/ 	.word	0x00000000
        /*0030*/ 	.short	0x0000
        /*0032*/ 	.short	0x0000
        /*0034*/ 	.byte	0x00, 0xf0, 0x21, 0x00


	//----- nvinfo : EIATTR_SPARSE_MMA_MASK
	.align		4
.L_13:
        /*0038*/ 	.byte	0x03, 0x50
        /*003a*/ 	.short	0x0000


	//----- nvinfo : EIATTR_MAXREG_COUNT
	.align		4
        /*003c*/ 	.byte	0x03, 0x1b
        /*003e*/ 	.short	0x00ff


	//----- nvinfo : EIATTR_NUM_BARRIERS
	.align		4
        /*0040*/ 	.byte	0x02, 0x4c
        /*0042*/ 	.byte	0x01
	.zero		1


	//----- nvinfo : EIATTR_MERCURY_ISA_VERSION
	.align		4
        /*0044*/ 	.byte	0x03, 0x5f
        /*0046*/ 	.short	0x0101


	//----- nvinfo : EIATTR_VRC_CTA_INIT_COUNT
	.align		4
        /*0048*/ 	.byte	0x02, 0x4a
	.zero		1
	.zero		1


	//----- nvinfo : EIATTR_EXIT_INSTR_OFFSETS
	.align		4
        /*004c*/ 	.byte	0x04, 0x1c
        /*004e*/ 	.short	(.L_15 - .L_14)


	//   ....[0]....
.L_14:
        /*0050*/ 	.word	0x00000350


	//   ....[1]....
        /*0054*/ 	.word	0x00000410


	//----- nvinfo : EIATTR_CRS_STACK_SIZE
	.align		4
.L_15:
        /*0058*/ 	.byte	0x04, 0x1e
        /*005a*/ 	.short	(.L_17 - .L_16)
.L_16:
        /*005c*/ 	.word	0x00000000


	//----- nvinfo : EIATTR_CBANK_PARAM_SIZE
	.align		4
.L_17:
        /*0060*/ 	.byte	0x03, 0x19
        /*0062*/ 	.short	0x0018


	//----- nvinfo : EIATTR_PARAM_CBANK
	.align		4
        /*0064*/ 	.byte	0x04, 0x0a
        /*0066*/ 	.short	(.L_19 - .L_18)
	.align		4
.L_18:
        /*0068*/ 	.word	index@(.nv.constant0._Z14timedReductionPKfPfPl)
        /*006c*/ 	.short	0x0380
        /*006e*/ 	.short	0x0018


	//----- nvinfo : EIATTR_SW_WAR
	.align		4
.L_19:
        /*0070*/ 	.byte	0x04, 0x36
        /*0072*/ 	.short	(.L_21 - .L_20)
.L_20:
        /*0074*/ 	.word	0x00000008
.L_21:


//--------------------- .nv.callgraph             --------------------------
	.section	.nv.callgraph,"",@"SHT_CUDA_CALLGRAPH"
	.align	4
	.sectionentsize	8
	.align		4
        /*0000*/ 	.word	0x00000000
	.align		4
        /*0004*/ 	.word	0xffffffff
	.align		4
        /*0008*/ 	.word	0x00000000
	.align		4
        /*000c*/ 	.word	0xfffffffe
	.align		4
        /*0010*/ 	.word	0x00000000
	.align		4
        /*0014*/ 	.word	0xfffffffd
	.align		4
        /*0018*/ 	.word	0x00000000
	.align		4
        /*001c*/ 	.word	0xfffffffc


//--------------------- .text._Z14timedReductionPKfPfPl --------------------------
	.section	.text._Z14timedReductionPKfPfPl,"ax",@progbits
	.align	128
.text._Z14timedReductionPKfPfPl:
        .type           _Z14timedReductionPKfPfPl,@function
        .size           _Z14timedReductionPKfPfPl,(.L_x_5 - _Z14timedReductionPKfPfPl)
        .other          _Z14timedReductionPKfPfPl,@"STO_CUDA_ENTRY STV_DEFAULT"
_Z14timedReductionPKfPfPl:
[----:B------:R-:W-:Y:S01]  /*0000*/  LDC R1, c[0x0][0x37c] ;  /* 0x0000df00ff017b82 */ /* 0x000fe20000000800 */
[----:B------:R-:W0:Y:S01]  /*0010*/  S2R R13, SR_TID.X ;  /* 0x00000000000d7919 */ /* 0x000e220000002100 */
[----:B------:R-:W1:Y:S01]  /*0020*/  LDCU.64 UR8, c[0x0][0x358] ;  /* 0x00006b00ff0877ac */ /* 0x000e620008000a00 */
[C---:B0-----:R-:W-:Y:S02]  /*0030*/  ISETP.NE.AND P0, PT, R13.reuse, RZ, PT ;  /* 0x000000ff0d00720c */ /* 0x041fe40003f05270 */
[----:B------:R-:W-:-:S13]  /*0040*/  ISETP.NE.AND P1, PT, R13, RZ, PT ;  /* 0x000000ff0d00720c */ /* 0x000fda0003f25270 */
[----:B------:R-:W-:Y:S01]  /*0050*/  @!P1 CS2R.32 R2, SR_CLOCKLO ;  /* 0x0000000000029805 */ /* 0x000fe20000005000 */
[----:B------:R-:W0:Y:S01]  /*0060*/  @!P1 S2R R7, SR_CTAID.X ;  /* 0x0000000000079919 */ /* 0x000e220000002500 */
[----:B------:R-:W0:Y:S01]  /*0070*/  @!P1 LDC.64 R4, c[0x0][0x390] ;  /* 0x0000e400ff049b82 */ /* 0x000e220000000a00 */
[----:B------:R-:W2:Y:S01]  /*0080*/  LDCU UR6, c[0x0][0x360] ;  /* 0x00006c00ff0677ac */ /* 0x000ea20008000800 */
[----:B------:R-:W-:-:S06]  /*0090*/  @!P1 SHF.R.S32.HI R3, RZ, 0x1f, R2 ;  /* 0x0000001fff039819 */ /* 0x000fcc0000011402 */
[----:B------:R-:W3:Y:S01]  /*00a0*/  LDC.64 R8, c[0x0][0x380] ;  /* 0x0000e000ff087b82 */ /* 0x000ee20000000a00 */
[----:B--2---:R-:W-:Y:S02]  /*00b0*/  VIADD R11, R13, UR6 ;  /* 0x000000060d0b7c36 */ /* 0x004fe40008000000 */
[----:B0-----:R-:W-:-:S04]  /*00c0*/  @!P1 IMAD.WIDE R4, R7, 0x8, R4 ;  /* 0x0000000807049825 */ /* 0x001fc800078e0204 */
[--C-:B---3--:R-:W-:Y:S01]  /*00d0*/  IMAD.WIDE R6, R13, 0x4, R8.reuse ;  /* 0x000000040d067825 */ /* 0x108fe200078e0208 */
[----:B-1----:R0:W-:Y:S03]  /*00e0*/  @!P1 STG.E.64 desc[UR8][R4.64], R2 ;  /* 0x0000000204009986 */ /* 0x0021e6000c101b08 */
[----:B------:R-:W-:Y:S02]  /*00f0*/  IMAD.WIDE.U32 R8, R11, 0x4, R8 ;  /* 0x000000040b087825 */ /* 0x000fe400078e0008 */
[----:B------:R-:W2:Y:S04]  /*0100*/  LDG.E R7, desc[UR8][R6.64] ;  /* 0x0000000806077981 */ /* 0x000ea8000c1e1900 */
[----:B------:R-:W3:Y:S01]  /*0110*/  LDG.E R8, desc[UR8][R8.64] ;  /* 0x0000000808087981 */ /* 0x000ee2000c1e1900 */
[----:B------:R-:W1:Y:S01]  /*0120*/  S2UR UR5, SR_CgaCtaId ;  /* 0x00000000000579c3 */ /* 0x000e620000008800 */
[----:B------:R-:W-:Y:S01]  /*0130*/  UMOV UR4, 0x400 ;  /* 0x0000040000047882 */ /* 0x000fe20000000000 */
[----:B------:R-:W-:-:S02]  /*0140*/  UISETP.GE.AND UP0, UPT, UR6, 0x1, UPT ;  /* 0x000000010600788c */ /* 0x000fc4000bf06270 */
[----:B-1----:R-:W-:-:S06]  /*0150*/  ULEA UR4, UR5, UR4, 0x18 ;  /* 0x0000000405047291 */ /* 0x002fcc000f8ec0ff */
[----:B------:R-:W-:Y:S02]  /*0160*/  LEA R0, R13, UR4, 0x2 ;  /* 0x000000040d007c11 */ /* 0x000fe4000f8e10ff */
[----:B------:R-:W-:-:S03]  /*0170*/  LEA R11, R11, UR4, 0x2 ;  /* 0x000000040b0b7c11 */ /* 0x000fc6000f8e10ff */
[----:B--2---:R0:W-:Y:S04]  /*0180*/  STS [R0], R7 ;  /* 0x0000000700007388 */ /* 0x0041e80000000800 */
[----:B---3--:R0:W-:Y:S01]  /*0190*/  STS [R11], R8 ;  /* 0x000000080b007388 */ /* 0x0081e20000000800 */
[----:B------:R-:W-:Y:S05]  /*01a0*/  BRA.U !UP0, `(.L_x_0) ;  /* 0x0000000108447547 */ /* 0x000fea000b800000 */
[----:B------:R-:W-:-:S05]  /*01b0*/  UMOV UR5, UR6 ;  /* 0x0000000600057c82 */ /* 0x000fca0008000000 */
.L_x_3:
[----:B------:R-:W-:Y:S01]  /*01c0*/  BAR.SYNC.DEFER_BLOCKING 0x0 ;  /* 0x0000000000007b1d */ /* 0x000fe20000010000 */
[----:B------:R-:W-:-:S05]  /*01d0*/  ISETP.GE.AND P1, PT, R13, UR5, PT ;  /* 0x000000050d007c0c */ /* 0x000fca000bf26270 */
[----:B------:R-:W-:Y:S08]  /*01e0*/  BSSY.RECONVERGENT B0, `(.L_x_1) ;  /* 0x0000008000007945 */ /* 0x000ff00003800200 */
[----:B-1----:R-:W-:Y:S05]  /*01f0*/  @P1 BRA `(.L_x_2) ;  /* 0x0000000000181947 */ /* 0x002fea0003800000 */
[----:B0-----:R-:W-:-:S05]  /*0200*/  VIADD R2, R13, UR5 ;  /* 0x000000050d027c36 */ /* 0x001fca0008000000 */
[----:B------:R-:W-:Y:S02]  /*0210*/  LEA R3, R2, UR4, 0x2 ;  /* 0x0000000402037c11 */ /* 0x000fe4000f8e10ff */
[----:B------:R-:W-:Y:S04]  /*0220*/  LDS R2, [R0] ;  /* 0x0000000000027984 */ /* 0x000fe80000000800 */
[----:B------:R-:W0:Y:S02]  /*0230*/  LDS R3, [R3] ;  /* 0x0000000003037984 */ /* 0x000e240000000800 */
[----:B0-----:R-:W-:-:S13]  /*0240*/  FSETP.GEU.AND P1, PT, R3, R2, PT ;  /* 0x000000020300720b */ /* 0x001fda0003f2e000 */
[----:B------:R1:W-:Y:S02]  /*0250*/  @!P1 STS [R0], R3 ;  /* 0x0000000300009388 */ /* 0x0003e40000000800 */
.L_x_2:
[----:B------:R-:W-:Y:S05]  /*0260*/  BSYNC.RECONVERGENT B0 ;  /* 0x0000000000007941 */ /* 0x000fea0003800200 */
.L_x_1:
[----:B------:R-:W-:Y:S02]  /*0270*/  UISETP.GT.AND UP0, UPT, UR5, 0x1, UPT ;  /* 0x000000010500788c */ /* 0x000fe4000bf04270 */
[----:B------:R-:W-:-:S04]  /*0280*/  ULEA.HI UR6, UR5, UR5, URZ, 0x1 ;  /* 0x0000000505067291 */ /* 0x000fc8000f8f08ff */
[----:B------:R-:W-:-:S07]  /*0290*/  USHF.R.S32.HI UR6, URZ, 0x1, UR6 ;  /* 0x00000001ff067899 */ /* 0x000fce0008011406 */
[----:B------:R-:W-:Y:S01]  /*02a0*/  UMOV UR5, UR6 ;  /* 0x0000000600057c82 */ /* 0x000fe20008000000 */
[----:B------:R-:W-:Y:S05]  /*02b0*/  BRA.U UP0, `(.L_x_3) ;  /* 0xfffffffd00c07547 */ /* 0x000fea000b83ffff */
.L_x_0:
[----:B01----:R-:W0:Y:S01]  /*02c0*/  @!P0 S2R R3, SR_CgaCtaId ;  /* 0x0000000000038919 */ /* 0x003e220000008800 */
[----:B------:R-:W-:Y:S01]  /*02d0*/  @!P0 MOV R0, 0x400 ;  /* 0x0000040000008802 */ /* 0x000fe20000000f00 */
[----:B------:R-:W1:Y:S03]  /*02e0*/  @!P0 S2R R7, SR_CTAID.X ;  /* 0x0000000000078919 */ /* 0x000e660000002500 */
[----:B0-----:R-:W-:Y:S02]  /*02f0*/  @!P0 LEA R0, R3, R0, 0x18 ;  /* 0x0000000003008211 */ /* 0x001fe400078ec0ff */
[----:B------:R-:W1:Y:S03]  /*0300*/  @!P0 LDC.64 R2, c[0x0][0x388] ;  /* 0x0000e200ff028b82 */ /* 0x000e660000000a00 */
[----:B------:R-:W0:Y:S01]  /*0310*/  @!P0 LDS R5, [R0] ;  /* 0x0000000000058984 */ /* 0x000e220000000800 */
[----:B-1----:R-:W-:-:S05]  /*0320*/  @!P0 IMAD.WIDE R2, R7, 0x4, R2 ;  /* 0x0000000407028825 */ /* 0x002fca00078e0202 */
[----:B0-----:R0:W-:Y:S01]  /*0330*/  @!P0 STG.E desc[UR8][R2.64], R5 ;  /* 0x0000000502008986 */ /* 0x0011e2000c101908 */
[----:B------:R-:W-:Y:S06]  /*0340*/  BAR.SYNC.DEFER_BLOCKING 0x0 ;  /* 0x0000000000007b1d */ /* 0x000fec0000010000 */
[----:B------:R-:W-:Y:S05]  /*0350*/  @P0 EXIT ;  /* 0x000000000000094d */ /* 0x000fea0003800000 */
[----:B------:R-:W1:Y:S01]  /*0360*/  S2UR UR4, SR_CLOCKLO ;  /* 0x00000000000479c3 */ /* 0x000e620000005000 */
[----:B------:R-:W-:Y:S01]  /*0370*/  NOP ;  /* 0x0000000000007918 */ /* 0x000fe20000000000 */
[----:B------:R-:W2:Y:S06]  /*0380*/  S2R R7, SR_CTAID.X ;  /* 0x0000000000077919 */ /* 0x000eac0000002500 */
[----:B0-----:R-:W0:Y:S01]  /*0390*/  LDC.64 R4, c[0x0][0x390] ;  /* 0x0000e400ff047b82 */ /* 0x001e220000000a00 */
[----:B------:R-:W2:Y:S01]  /*03a0*/  LDCU UR5, c[0x0][0x370] ;  /* 0x00006e00ff0577ac */ /* 0x000ea20008000800 */
[----:B-1----:R-:W-:Y:S01]  /*03b0*/  IMAD.U32 R2, RZ, RZ, UR4 ;  /* 0x00000004ff027e24 */ /* 0x002fe2000f8e00ff */
[----:B------:R-:W-:-:S06]  /*03c0*/  USHF.R.S32.HI UR6, URZ, 0x1f, UR4 ;  /* 0x0000001fff067899 */ /* 0x000fcc0008011404 */
[----:B------:R-:W-:Y:S02]  /*03d0*/  IMAD.U32 R3, RZ, RZ, UR6 ;  /* 0x00000006ff037e24 */ /* 0x000fe4000f8e00ff */
[----:B--2---:R-:W-:-:S04]  /*03e0*/  VIADD R7, R7, UR5 ;  /* 0x0000000507077c36 */ /* 0x004fc80008000000 */
[----:B0-----:R-:W-:-:S05]  /*03f0*/  IMAD.WIDE.U32 R4, R7, 0x8, R4 ;  /* 0x0000000807047825 */ /* 0x001fca00078e0004 */
[----:B------:R-:W-:Y:S01]  /*0400*/  STG.E.64 desc[UR8][R4.64], R2 ;  /* 0x0000000204007986 */ /* 0x000fe2000c101b08 */
[----:B------:R-:W-:Y:S05]  /*0410*/  EXIT ;  /* 0x000000000000794d */ /* 0x000fea0003800000 */
.L_x_4:
[----:B------:R-:W-:-:S00]  /*0420*/  BRA `(.L_x_4) ;  /* 0xfffffffc00fc7947 */ /* 0x000fc0000383ffff */
[----:B------:R-:W-:-:S00]  /*0430*/  NOP ;  /* 0x0000000000007918 */ /* 0x000fc00000000000 */
        /* <DEDUP_REMOVED lines=12> */
.L_x_5:


//--------------------- .nv.shared._Z14timedReductionPKfPfPl --------------------------
	.section	.nv.shared._Z14timedReductionPKfPfPl,"aw",@nobits
	.sectionflags	@""
	.align	16
	.zero		1024


//--------------------- .nv.shared.reserved.0     --------------------------
	.section	.nv.shared.reserved.0,"aw",@nobits
	.weak		__nv_reservedSMEM_offset_0_alias
	.size		__nv_reservedSMEM_offset_0_alias, 0, 64
	.other		__nv_reservedSMEM_offset_0_alias,@"STO_CUDA_RESERVED_SHARED STV_DEFAULT"
__nv_reservedSMEM_offset_0_alias:
	.zero		0
	.zero		64


//--------------------- .nv.constant0._Z14timedReductionPKfPfPl --------------------------
	.section	.nv.constant0._Z14timedReductionPKfPfPl,"a",@progbits
	.sectionflags	@""
	.align	4
.nv.constant0._Z14timedReductionPKfPfPl:
	.zero		920


//--------------------- SYMBOLS --------------------------

	.type		.nv.reservedSmem.offset0,@object
	.size		.nv.reservedSmem.offset0,0x4
	.type		.nv.reservedSmem.cap,@object
	.size		.nv.reservedSmem.cap,0x4
